	.headerflags	@"EF_CUDA_TEXMODE_UNIFIED EF_CUDA_64BIT_ADDRESS EF_CUDA_ACCELERATORS EF_CUDA_SM90 EF_CUDA_VIRTUAL_SM(EF_CUDA_SM90)"
	.elftype	@"ET_EXEC"


//--------------------- .nv.info                  --------------------------
	.section	.nv.info,"",@"SHT_CUDA_INFO"
	.align	4


	//----- nvinfo : EIATTR_REGCOUNT
	.align		4
        /*0000*/ 	.byte	0x04, 0x2f
        /*0002*/ 	.short	(.L_1 - .L_0)
	.align		4
.L_0:
        /*0004*/ 	.word	index@(triton_poi_fused_max_pool2d_with_indices_35)
        /*0008*/ 	.word	0x0000001c


	//----- nvinfo : EIATTR_MIN_STACK_SIZE
	.align		4
.L_1:
        /*000c*/ 	.byte	0x04, 0x12
        /*000e*/ 	.short	(.L_3 - .L_2)
	.align		4
.L_2:
        /*0010*/ 	.word	index@(triton_poi_fused_max_pool2d_with_indices_35)
        /*0014*/ 	.word	0x00000000


	//----- nvinfo : EIATTR_FRAME_SIZE
	.align		4
.L_3:
        /*0018*/ 	.byte	0x04, 0x11
        /*001a*/ 	.short	(.L_5 - .L_4)
	.align		4
.L_4:
        /*001c*/ 	.word	index@(triton_poi_fused_max_pool2d_with_indices_35)
        /*0020*/ 	.word	0x00000000


	//----- nvinfo : EIATTR_MIN_STACK_SIZE
	.align		4
.L_5:
        /*0024*/ 	.byte	0x04, 0x12
        /*0026*/ 	.short	(.L_7 - .L_6)
	.align		4
.L_6:
        /*0028*/ 	.word	index@(triton_poi_fused_max_pool2d_with_indices_35)
        /*002c*/ 	.word	0x00000000
.L_7:


//--------------------- .nv.info.triton_poi_fused_max_pool2d_with_indices_35 --------------------------
	.section	.nv.info.triton_poi_fused_max_pool2d_with_indices_35,"",@"SHT_CUDA_INFO"
	.sectionflags	@""
	.align	4


	//----- nvinfo : EIATTR_CUDA_API_VERSION
	.align		4
        /*0000*/ 	.byte	0x04, 0x37
        /*0002*/ 	.short	(.L_9 - .L_8)
.L_8:
        /*0004*/ 	.word	0x0000007c


	//----- nvinfo : EIATTR_KPARAM_INFO
	.align		4
.L_9:
        /*0008*/ 	.byte	0x04, 0x17
        /*000a*/ 	.short	(.L_11 - .L_10)
.L_10:
        /*000c*/ 	.word	0x00000000
        /*0010*/ 	.short	0x0003
        /*0012*/ 	.short	0x0018
        /*0014*/ 	.byte	0x00, 0xf0, 0x11, 0x00


	//----- nvinfo : EIATTR_KPARAM_INFO
	.align		4
.L_11:
        /*0018*/ 	.byte	0x04, 0x17
        /*001a*/ 	.short	(.L_13 - .L_12)
.L_12:
        /*001c*/ 	.word	0x00000000
        /*0020*/ 	.short	0x0002
        /*0022*/ 	.short	0x0010
        /*0024*/ 	.byte	0x00, 0xf4, 0x21, 0x00


	//----- nvinfo : EIATTR_KPARAM_INFO
	.align		4
.L_13:
        /*0028*/ 	.byte	0x04, 0x17
        /*002a*/ 	.short	(.L_15 - .L_14)
.L_14:
        /*002c*/ 	.word	0x00000000
        /*0030*/ 	.short	0x0001
        /*0032*/ 	.short	0x0008
        /*0034*/ 	.byte	0x00, 0xf4, 0x21, 0x00


	//----- nvinfo : EIATTR_KPARAM_INFO
	.align		4
.L_15:
        /*0038*/ 	.byte	0x04, 0x17
        /*003a*/ 	.short	(.L_17 - .L_16)
.L_16:
        /*003c*/ 	.word	0x00000000
        /*0040*/ 	.short	0x0000
        /*0042*/ 	.short	0x0000
        /*0044*/ 	.byte	0x00, 0xf4, 0x21, 0x00


	//----- nvinfo : EIATTR_SPARSE_MMA_MASK
	.align		4
.L_17:
        /*0048*/ 	.byte	0x03, 0x50
        /*004a*/ 	.short	0x0000


	//----- nvinfo : EIATTR_MAXREG_COUNT
	.align		4
        /*004c*/ 	.byte	0x03, 0x1b
        /*004e*/ 	.short	0x00ff


	//----- nvinfo : EIATTR_EXIT_INSTR_OFFSETS
	.align		4
        /*0050*/ 	.byte	0x04, 0x1c
        /*0052*/ 	.short	(.L_19 - .L_18)


	//   ....[0]....
.L_18:
        /*0054*/ 	.word	0x00000ab0


	//----- nvinfo : EIATTR_REQNTID
	.align		4
.L_19:
        /*0058*/ 	.byte	0x04, 0x10
        /*005a*/ 	.short	(.L_21 - .L_20)
.L_20:
        /*005c*/ 	.word	0x00000100
        /*0060*/ 	.word	0x00000001
        /*0064*/ 	.word	0x00000001


	//----- nvinfo : EIATTR_CBANK_PARAM_SIZE
	.align		4
.L_21:
        /*0068*/ 	.byte	0x03, 0x19
        /*006a*/ 	.short	0x001c


	//----- nvinfo : EIATTR_PARAM_CBANK
	.align		4
        /*006c*/ 	.byte	0x04, 0x0a
        /*006e*/ 	.short	(.L_23 - .L_22)
	.align		4
.L_22:
        /*0070*/ 	.word	index@(.nv.constant0.triton_poi_fused_max_pool2d_with_indices_35)
        /*0074*/ 	.short	0x0210
        /*0076*/ 	.short	0x001c


	//----- nvinfo : EIATTR_SW_WAR
	.align		4
.L_23:
        /*0078*/ 	.byte	0x04, 0x36
        /*007a*/ 	.short	(.L_25 - .L_24)
.L_24:
        /*007c*/ 	.word	0x00000008
.L_25:


//--------------------- .nv.callgraph             --------------------------
	.section	.nv.callgraph,"",@"SHT_CUDA_CALLGRAPH"
	.align	4
	.sectionentsize	8
	.align		4
        /*0000*/ 	.word	0x00000000
	.align		4
        /*0004*/ 	.word	0xffffffff
	.align		4
        /*0008*/ 	.word	0x00000000
	.align		4
        /*000c*/ 	.word	0xfffffffe
	.align		4
        /*0010*/ 	.word	0x00000000
	.align		4
        /*0014*/ 	.word	0xfffffffd
	.align		4
        /*0018*/ 	.word	0x00000000
	.align		4
        /*001c*/ 	.word	0xfffffffc


//--------------------- .text.triton_poi_fused_max_pool2d_with_indices_35 --------------------------
	.section	.text.triton_poi_fused_max_pool2d_with_indices_35,"ax",@progbits
	.align	128
        .global         triton_poi_fused_max_pool2d_with_indices_35
        .type           triton_poi_fused_max_pool2d_with_indices_35,@function
        .size           triton_poi_fused_max_pool2d_with_indices_35,(.L_x_1 - triton_poi_fused_max_pool2d_with_indices_35)
        .other          triton_poi_fused_max_pool2d_with_indices_35,@"STO_CUDA_ENTRY STV_DEFAULT"
triton_poi_fused_max_pool2d_with_indices_35:
.text.triton_poi_fused_max_pool2d_with_indices_35:
[----:B------:R-:W-:Y:S01]  /*0000*/  LDC R1, c[0x0][0x28] ;  /* 0x00000a00ff017b82 */ /* 0x000fe20000000800 */
[----:B------:R-:W1:Y:S01]  /*0010*/  S2R R0, SR_TID.X ;  /* 0x0000000000007919 */ /* 0x000e620000002100 */
[----:B------:R-:W-:Y:S01]  /*0020*/  IMAD.MOV.U32 R2, RZ, RZ, RZ ;  /* 0x000000ffff027224 */ /* 0x000fe200078e00ff */
[----:B------:R-:W-:Y:S01]  /*0030*/  CS2R R10, SRZ ;  /* 0x00000000000a7805 */ /* 0x000fe2000001ff00 */
[----:B------:R-:W-:Y:S01]  /*0040*/  ULDC.64 UR4, c[0x0][0x208] ;  /* 0x0000820000047ab9 */ /* 0x000fe20000000a00 */
[----:B------:R-:W2:Y:S01]  /*0050*/  S2R R3, SR_CTAID.X ;  /* 0x0000000000037919 */ /* 0x000ea20000002500 */
[----:B------:R-:W-:Y:S02]  /*0060*/  CS2R R14, SRZ ;  /* 0x00000000000e7805 */ /* 0x000fe4000001ff00 */
[----:B------:R-:W-:Y:S01]  /*0070*/  CS2R R16, SRZ ;  /* 0x0000000000107805 */ /* 0x000fe2000001ff00 */
[----:B------:R-:W-:Y:S01]  /*0080*/  ULDC.64 UR6, c[0x0][0x220] ;  /* 0x0000880000067ab9 */ /* 0x000fe20000000a00 */
[----:B-1----:R-:W-:-:S05]  /*0090*/  IMAD.SHL.U32 R0, R0, 0x2, RZ ;  /* 0x0000000200007824 */ /* 0x002fca00078e00ff */
[----:B------:R-:W-:-:S05]  /*00a0*/  LOP3.LUT R0, R0, 0x1fe, RZ, 0xc0, !PT ;  /* 0x000001fe00007812 */ /* 0x000fca00078ec0ff */
[----:B--2---:R-:W-:-:S04]  /*00b0*/  IMAD R3, R3, 0x200, R0 ;  /* 0x0000020003037824 */ /* 0x004fc800078e0200 */
[----:B------:R-:W-:-:S05]  /*00c0*/  IMAD.HI R0, R3, -0x77777777, R2 ;  /* 0x8888888903007827 */ /* 0x000fca00078e0202 */
[----:B------:R-:W-:-:S04]  /*00d0*/  SHF.R.U32.HI R5, RZ, 0x1f, R0 ;  /* 0x0000001fff057819 */ /* 0x000fc80000011600 */
[CC--:B------:R-:W-:Y:S02]  /*00e0*/  LEA.HI.SX32 R2, R0.reuse, R5.reuse, 0x18 ;  /* 0x0000000500027211 */ /* 0x0c0fe400078fc2ff */
[----:B------:R-:W-:Y:S02]  /*00f0*/  LEA.HI.SX32 R7, R0, R5, 0x14 ;  /* 0x0000000500077211 */ /* 0x000fe400078fa2ff */
[----:B------:R-:W-:Y:S01]  /*0100*/  LEA.HI R0, R2, R2, RZ, 0x4 ;  /* 0x0000000202007211 */ /* 0x000fe200078f20ff */
[----:B------:R-:W1:Y:S01]  /*0110*/  LDC.64 R4, c[0x0][0x210] ;  /* 0x00008400ff047b82 */ /* 0x000e620000000a00 */
[----:B------:R-:W-:Y:S02]  /*0120*/  LEA.HI R6, R7, R7, RZ, 0x4 ;  /* 0x0000000707067211 */ /* 0x000fe400078f20ff */
[----:B------:R-:W-:Y:S02]  /*0130*/  LOP3.LUT R9, R0, 0xfffffff0, RZ, 0xc0, !PT ;  /* 0xfffffff000097812 */ /* 0x000fe400078ec0ff */
[----:B------:R-:W-:Y:S01]  /*0140*/  LOP3.LUT R8, R6, 0xfffffff0, RZ, 0xc0, !PT ;  /* 0xfffffff006087812 */ /* 0x000fe200078ec0ff */
[----:B------:R-:W-:-:S02]  /*0150*/  IMAD R6, R2, -0x1e0, R3 ;  /* 0xfffffe2002067824 */ /* 0x000fc400078e0203 */
[----:B------:R-:W-:Y:S02]  /*0160*/  IMAD.IADD R0, R2, 0x1, -R9 ;  /* 0x0000000102007824 */ /* 0x000fe400078e0a09 */
[C---:B------:R-:W-:Y:S01]  /*0170*/  IMAD.IADD R13, R7.reuse, 0x1, -R8 ;  /* 0x00000001070d7824 */ /* 0x040fe200078e0a08 */
[----:B------:R-:W-:Y:S01]  /*0180*/  CS2R R8, SRZ ;  /* 0x0000000000087805 */ /* 0x000fe2000001ff00 */
[----:B------:R-:W-:Y:S01]  /*0190*/  IMAD R7, R7, 0x7800, R6 ;  /* 0x0000780007077824 */ /* 0x000fe200078e0206 */
[C---:B------:R-:W-:Y:S02]  /*01a0*/  ISETP.GT.AND P0, PT, R0.reuse, RZ, PT ;  /* 0x000000ff0000720c */ /* 0x040fe40003f04270 */
[C---:B------:R-:W-:Y:S01]  /*01b0*/  ISETP.GT.AND P1, PT, R13.reuse, RZ, PT ;  /* 0x000000ff0d00720c */ /* 0x040fe20003f24270 */
[C---:B------:R-:W-:Y:S01]  /*01c0*/  IMAD R7, R0.reuse, 0x3c0, R7 ;  /* 0x000003c000077824 */ /* 0x040fe200078e0207 */
[----:B------:R-:W-:Y:S02]  /*01d0*/  ISETP.GT.AND P2, PT, R13, RZ, P0 ;  /* 0x000000ff0d00720c */ /* 0x000fe40000744270 */
[----:B------:R-:W-:Y:S01]  /*01e0*/  ISETP.GT.AND P1, PT, R0, -0x1, P1 ;  /* 0xffffffff0000780c */ /* 0x000fe20000f24270 */
[----:B------:R-:W-:-:S02]  /*01f0*/  VIADD R19, R7, 0xffffc220 ;  /* 0xffffc22007137836 */ /* 0x000fc40000000000 */
[----:B------:R-:W-:Y:S02]  /*0200*/  VIADD R21, R7, 0xffffc400 ;  /* 0xffffc40007157836 */ /* 0x000fe40000000000 */
[----:B-1----:R-:W-:-:S04]  /*0210*/  IMAD.WIDE R18, R19, 0x4, R4 ;  /* 0x0000000413127825 */ /* 0x002fc800078e0204 */
[--C-:B------:R-:W-:Y:S02]  /*0220*/  IMAD.WIDE R20, R21, 0x4, R4.reuse ;  /* 0x0000000415147825 */ /* 0x100fe400078e0204 */
[----:B------:R-:W2:Y:S02]  /*0230*/  @P2 LDG.E.64 R8, desc[UR4][R18.64] ;  /* 0x0000000412082981 */ /* 0x000ea4000c1e1b00 */
[----:B------:R-:W-:Y:S02]  /*0240*/  VIADD R23, R7, 0xffffc5e0 ;  /* 0xffffc5e007177836 */ /* 0x000fe40000000000 */
[----:B------:R-:W3:Y:S01]  /*0250*/  @P1 LDG.E.64 R10, desc[UR4][R20.64] ;  /* 0x00000004140a1981 */ /* 0x000ee2000c1e1b00 */
[----:B------:R-:W-:Y:S01]  /*0260*/  ISETP.GT.AND P0, PT, R13, -0x1, P0 ;  /* 0xffffffff0d00780c */ /* 0x000fe20000704270 */
[----:B------:R-:W-:-:S04]  /*0270*/  IMAD.WIDE R22, R23, 0x4, R4 ;  /* 0x0000000417167825 */ /* 0x000fc800078e0204 */
[----:B------:R-:W-:Y:S01]  /*0280*/  VIADD R25, R7, 0xfffffe20 ;  /* 0xfffffe2007197836 */ /* 0x000fe20000000000 */
[----:B------:R-:W4:Y:S03]  /*0290*/  @P1 LDG.E.64 R14, desc[UR4][R22.64] ;  /* 0x00000004160e1981 */ /* 0x000f26000c1e1b00 */
[----:B------:R-:W-:-:S05]  /*02a0*/  IMAD.WIDE R24, R25, 0x4, R4 ;  /* 0x0000000419187825 */ /* 0x000fca00078e0204 */
[----:B------:R-:W5:Y:S01]  /*02b0*/  @P0 LDG.E.64 R16, desc[UR4][R24.64] ;  /* 0x0000000418100981 */ /* 0x000f62000c1e1b00 */
[----:B------:R-:W-:Y:S02]  /*02c0*/  LOP3.LUT R0, R13, R0, RZ, 0xfc, !PT ;  /* 0x000000000d007212 */ /* 0x000fe400078efcff */
[----:B--2---:R-:W-:Y:S02]  /*02d0*/  SEL R19, R8, 0xff800000, P2 ;  /* 0xff80000008137807 */ /* 0x004fe40001000000 */
[----:B---3--:R-:W-:Y:S02]  /*02e0*/  SEL R10, R10, 0xff800000, P1 ;  /* 0xff8000000a0a7807 */ /* 0x008fe40000800000 */
[----:B------:R-:W-:Y:S02]  /*02f0*/  SEL R8, R9, 0xff800000, P2 ;  /* 0xff80000009087807 */ /* 0x000fe40001000000 */
[----:B------:R-:W-:Y:S02]  /*0300*/  FSETP.GT.AND P4, PT, R10, R19, PT ;  /* 0x000000130a00720b */ /* 0x000fe40003f84000 */
[----:B------:R-:W-:-:S04]  /*0310*/  SEL R11, R11, 0xff800000, P1 ;  /* 0xff8000000b0b7807 */ /* 0x000fc80000800000 */
[----:B------:R-:W-:Y:S02]  /*0320*/  FSETP.GT.AND P6, PT, R11, R8, PT ;  /* 0x000000080b00720b */ /* 0x000fe40003fc4000 */
[----:B------:R-:W-:Y:S02]  /*0330*/  FSETP.NAN.AND P2, PT, R10, R10, PT ;  /* 0x0000000a0a00720b */ /* 0x000fe40003f48000 */
[----:B----4-:R-:W-:Y:S02]  /*0340*/  SEL R2, R15, 0xff800000, P1 ;  /* 0xff8000000f027807 */ /* 0x010fe40000800000 */
[----:B------:R-:W-:Y:S02]  /*0350*/  SEL R9, R14, 0xff800000, P1 ;  /* 0xff8000000e097807 */ /* 0x000fe40000800000 */
[----:B------:R-:W-:Y:S02]  /*0360*/  @!P4 SEL R10, R10, R19, P2 ;  /* 0x000000130a0ac207 */ /* 0x000fe40001000000 */
[----:B------:R-:W-:-:S02]  /*0370*/  FSETP.NAN.AND P2, PT, R2, R2, PT ;  /* 0x000000020200720b */ /* 0x000fc40003f48000 */
[----:B------:R-:W-:Y:S02]  /*0380*/  FSETP.NAN.AND P1, PT, R11, R11, PT ;  /* 0x0000000b0b00720b */ /* 0x000fe40003f28000 */
[----:B-----5:R-:W-:Y:S02]  /*0390*/  SEL R17, R17, 0xff800000, P0 ;  /* 0xff80000011117807 */ /* 0x020fe40000000000 */
[----:B------:R-:W-:Y:S02]  /*03a0*/  @!P6 SEL R11, R11, R8, P1 ;  /* 0x000000080b0be207 */ /* 0x000fe40000800000 */
[----:B------:R-:W-:Y:S02]  /*03b0*/  P2R R14, PR, RZ, 0x10 ;  /* 0x00000010ff0e7803 */ /* 0x000fe40000000000 */
[----:B------:R-:W-:Y:S02]  /*03c0*/  FSETP.NAN.AND P1, PT, R17, R17, PT ;  /* 0x000000111100720b */ /* 0x000fe40003f28000 */
[----:B------:R-:W-:-:S02]  /*03d0*/  FSETP.GEU.AND P4, PT, R11, R2, PT ;  /* 0x000000020b00720b */ /* 0x000fc40003f8e000 */
[----:B------:R-:W-:Y:S02]  /*03e0*/  FSETP.NAN.AND P5, PT, R9, R9, PT ;  /* 0x000000090900720b */ /* 0x000fe40003fa8000 */
[----:B------:R-:W-:Y:S02]  /*03f0*/  @!P2 SEL R2, R2, R11, !P4 ;  /* 0x0000000b0202a207 */ /* 0x000fe40006000000 */
[----:B------:R-:W-:Y:S02]  /*0400*/  P2R R12, PR, RZ, 0x10 ;  /* 0x00000010ff0c7803 */ /* 0x000fe40000000000 */
[----:B------:R-:W-:Y:S02]  /*0410*/  FSETP.GEU.AND P4, PT, R2, R17, PT ;  /* 0x000000110200720b */ /* 0x000fe40003f8e000 */
[----:B------:R-:W-:Y:S02]  /*0420*/  SEL R16, R16, 0xff800000, P0 ;  /* 0xff80000010107807 */ /* 0x000fe40000000000 */
[----:B------:R-:W-:-:S02]  /*0430*/  @!P1 SEL R17, R17, R2, !P4 ;  /* 0x0000000211119207 */ /* 0x000fc40006000000 */
[----:B------:R-:W-:Y:S02]  /*0440*/  FSETP.NAN.AND P1, PT, R16, R16, PT ;  /* 0x000000101000720b */ /* 0x000fe40003f28000 */
[----:B------:R-:W-:-:S04]  /*0450*/  FSETP.GEU.AND P3, PT, R10, R9, PT ;  /* 0x000000090a00720b */ /* 0x000fc80003f6e000 */
[----:B------:R-:W-:-:S04]  /*0460*/  @!P5 SEL R9, R9, R10, !P3 ;  /* 0x0000000a0909d207 */ /* 0x000fc80005800000 */
[----:B------:R-:W-:-:S04]  /*0470*/  FSETP.GEU.AND P2, PT, R9, R16, PT ;  /* 0x000000100900720b */ /* 0x000fc80003f4e000 */
[----:B------:R-:W-:Y:S02]  /*0480*/  @!P1 SEL R16, R16, R9, !P2 ;  /* 0x0000000910109207 */ /* 0x000fe40005000000 */
[----:B------:R-:W-:Y:S02]  /*0490*/  ISETP.GT.AND P1, PT, R0, -0x1, PT ;  /* 0xffffffff0000780c */ /* 0x000fe40003f24270 */
[----:B------:R-:W-:Y:S01]  /*04a0*/  CS2R R8, SRZ ;  /* 0x0000000000087805 */ /* 0x000fe2000001ff00 */
[----:B------:R-:W-:-:S10]  /*04b0*/  IMAD.WIDE R10, R7, 0x4, R4 ;  /* 0x00000004070a7825 */ /* 0x000fd400078e0204 */
[----:B------:R1:W2:Y:S01]  /*04c0*/  @P1 LDG.E.64 R8, desc[UR4][R10.64] ;  /* 0x000000040a081981 */ /* 0x0002a2000c1e1b00 */
[----:B------:R-:W-:-:S04]  /*04d0*/  VIADD R15, R7, 0x1e0 ;  /* 0x000001e0070f7836 */ /* 0x000fc80000000000 */
[----:B-1----:R-:W-:Y:S01]  /*04e0*/  IMAD.WIDE R10, R15, 0x4, R4 ;  /* 0x000000040f0a7825 */ /* 0x002fe200078e0204 */
[----:B--2---:R-:W-:Y:S02]  /*04f0*/  SEL R13, R8, 0xff800000, P1 ;  /* 0xff800000080d7807 */ /* 0x004fe40000800000 */
[----:B------:R-:W-:Y:S02]  /*0500*/  SEL R0, R9, 0xff800000, P1 ;  /* 0xff80000009007807 */ /* 0x000fe40000800000 */
[----:B------:R-:W-:-:S06]  /*0510*/  CS2R R8, SRZ ;  /* 0x0000000000087805 */ /* 0x000fcc000001ff00 */
[----:B------:R-:W2:Y:S01]  /*0520*/  @P1 LDG.E.64 R8, desc[UR4][R10.64] ;  /* 0x000000040a081981 */ /* 0x000ea2000c1e1b00 */
[-C--:B------:R-:W-:Y:S02]  /*0530*/  FSETP.NAN.AND P5, PT, R13, R13.reuse, PT ;  /* 0x0000000d0d00720b */ /* 0x080fe40003fa8000 */
[----:B------:R-:W-:Y:S02]  /*0540*/  P2R R18, PR, RZ, 0x10 ;  /* 0x00000010ff127803 */ /* 0x000fe40000000000 */
[----:B------:R-:W-:-:S09]  /*0550*/  FSETP.GEU.AND P4, PT, R16, R13, PT ;  /* 0x0000000d1000720b */ /* 0x000fd20003f8e000 */
[----:B------:R-:W-:Y:S02]  /*0560*/  @!P5 SEL R13, R13, R16, !P4 ;  /* 0x000000100d0dd207 */ /* 0x000fe40006000000 */
[-C--:B------:R-:W-:Y:S02]  /*0570*/  FSETP.NAN.AND P5, PT, R0, R0.reuse, PT ;  /* 0x000000000000720b */ /* 0x080fe40003fa8000 */
[----:B------:R-:W-:Y:S02]  /*0580*/  P2R R6, PR, RZ, 0x40 ;  /* 0x00000040ff067803 */ /* 0x000fe40000000000 */
[----:B------:R-:W-:Y:S02]  /*0590*/  P2R R2, PR, RZ, 0x10 ;  /* 0x00000010ff027803 */ /* 0x000fe40000000000 */
[----:B------:R-:W-:-:S07]  /*05a0*/  FSETP.GEU.AND P4, PT, R17, R0, PT ;  /* 0x000000001100720b */ /* 0x000fce0003f8e000 */
[----:B------:R-:W-:Y:S02]  /*05b0*/  @!P5 SEL R0, R0, R17, !P4 ;  /* 0x000000110000d207 */ /* 0x000fe40006000000 */
[----:B--2---:R-:W-:-:S04]  /*05c0*/  SEL R15, R9, 0xff800000, P1 ;  /* 0xff800000090f7807 */ /* 0x004fc80000800000 */
[-C--:B------:R-:W-:Y:S02]  /*05d0*/  FSETP.NAN.AND P6, PT, R15, R15.reuse, PT ;  /* 0x0000000f0f00720b */ /* 0x080fe40003fc8000 */
[----:B------:R-:W-:-:S04]  /*05e0*/  FSETP.GEU.AND P5, PT, R0, R15, PT ;  /* 0x0000000f0000720b */ /* 0x000fc80003fae000 */
[----:B------:R-:W-:Y:S01]  /*05f0*/  P2R R17, PR, RZ, 0x20 ;  /* 0x00000020ff117803 */ /* 0x000fe20000000000 */
[----:B------:R-:W-:-:S06]  /*0600*/  VIADD R9, R7, 0x3a20 ;  /* 0x00003a2007097836 */ /* 0x000fcc0000000000 */
[----:B------:R-:W-:Y:S02]  /*0610*/  @!P6 SEL R15, R15, R0, !P5 ;  /* 0x000000000f0fe207 */ /* 0x000fe40006800000 */
[----:B------:R-:W-:Y:S02]  /*0620*/  ISETP.NE.AND P5, PT, R2, RZ, PT ;  /* 0x000000ff0200720c */ /* 0x000fe40003fa5270 */
[----:B------:R-:W-:Y:S02]  /*0630*/  SEL R2, R8, 0xff800000, P1 ;  /* 0xff80000008027807 */ /* 0x000fe40000800000 */
[----:B------:R-:W-:Y:S02]  /*0640*/  P2R R20, PR, RZ, 0x20 ;  /* 0x00000020ff147803 */ /* 0x000fe40000000000 */
[----:B------:R-:W-:Y:S02]  /*0650*/  ISETP.NE.AND P5, PT, R18, RZ, PT ;  /* 0x000000ff1200720c */ /* 0x000fe40003fa5270 */
[----:B------:R-:W-:Y:S01]  /*0660*/  CS2R R18, SRZ ;  /* 0x0000000000127805 */ /* 0x000fe2000001ff00 */
[----:B------:R-:W-:-:S05]  /*0670*/  IMAD.WIDE R8, R9, 0x4, R4 ;  /* 0x0000000409087825 */ /* 0x000fca00078e0204 */
[----:B------:R1:W2:Y:S01]  /*0680*/  @P0 LDG.E.64 R18, desc[UR4][R8.64] ;  /* 0x0000000408120981 */ /* 0x0002a2000c1e1b00 */
[----:B------:R-:W-:Y:S02]  /*0690*/  P2R R16, PR, RZ, 0x10 ;  /* 0x00000010ff107803 */ /* 0x000fe40000000000 */
[-C--:B------:R-:W-:Y:S02]  /*06a0*/  FSETP.NAN.AND P4, PT, R2, R2.reuse, PT ;  /* 0x000000020200720b */ /* 0x080fe40003f88000 */
[----:B------:R-:W-:-:S11]  /*06b0*/  FSETP.GEU.AND P6, PT, R13, R2, PT ;  /* 0x000000020d00720b */ /* 0x000fd60003fce000 */
[----:B------:R-:W-:Y:S02]  /*06c0*/  @!P4 SEL R2, R2, R13, !P6 ;  /* 0x0000000d0202c207 */ /* 0x000fe40007000000 */
[----:B------:R-:W-:-:S04]  /*06d0*/  ISETP.NE.AND P4, PT, R14, RZ, PT ;  /* 0x000000ff0e00720c */ /* 0x000fc80003f85270 */
[----:B------:R-:W-:-:S04]  /*06e0*/  SEL R10, RZ, 0x1, !P4 ;  /* 0x00000001ff0a7807 */ /* 0x000fc80006000000 */
[----:B------:R-:W-:Y:S01]  /*06f0*/  SEL R10, R10, 0x2, P3 ;  /* 0x000000020a0a7807 */ /* 0x000fe20001800000 */
[----:B------:R-:W-:Y:S01]  /*0700*/  VIADD R11, R7, 0x3c00 ;  /* 0x00003c00070b7836 */ /* 0x000fe20000000000 */
[----:B-1----:R-:W-:Y:S02]  /*0710*/  CS2R R8, SRZ ;  /* 0x0000000000087805 */ /* 0x002fe4000001ff00 */
[----:B--2---:R-:W-:Y:S02]  /*0720*/  SEL R0, R18, 0xff800000, P0 ;  /* 0xff80000012007807 */ /* 0x004fe40000000000 */
[----:B------:R-:W-:Y:S02]  /*0730*/  SEL R19, R19, 0xff800000, P0 ;  /* 0xff80000013137807 */ /* 0x000fe40000000000 */
[-C--:B------:R-:W-:Y:S02]  /*0740*/  FSETP.NAN.AND P0, PT, R0, R0.reuse, PT ;  /* 0x000000000000720b */ /* 0x080fe40003f08000 */
[----:B------:R-:W-:-:S11]  /*0750*/  FSETP.GEU.AND P4, PT, R2, R0, PT ;  /* 0x000000000200720b */ /* 0x000fd60003f8e000 */
[----:B------:R-:W-:Y:S02]  /*0760*/  @!P0 SEL R0, R0, R2, !P4 ;  /* 0x0000000200008207 */ /* 0x000fe40006000000 */
[----:B------:R-:W-:-:S04]  /*0770*/  ISETP.NE.AND P0, PT, R6, RZ, PT ;  /* 0x000000ff0600720c */ /* 0x000fc80003f05270 */
[----:B------:R-:W-:Y:S02]  /*0780*/  SEL R2, RZ, 0x1, !P0 ;  /* 0x00000001ff027807 */ /* 0x000fe40004000000 */
[-C--:B------:R-:W-:Y:S02]  /*0790*/  FSETP.NAN.AND P0, PT, R19, R19.reuse, PT ;  /* 0x000000131300720b */ /* 0x080fe40003f08000 */
[----:B------:R-:W-:-:S11]  /*07a0*/  FSETP.GEU.AND P3, PT, R15, R19, PT ;  /* 0x000000130f00720b */ /* 0x000fd60003f6e000 */
[----:B------:R-:W-:Y:S02]  /*07b0*/  @!P0 SEL R19, R19, R15, !P3 ;  /* 0x0000000f13138207 */ /* 0x000fe40005800000 */
[----:B------:R-:W-:Y:S02]  /*07c0*/  ISETP.NE.AND P0, PT, R12, RZ, PT ;  /* 0x000000ff0c00720c */ /* 0x000fe40003f05270 */
[----:B------:R-:W-:Y:S01]  /*07d0*/  SEL R12, R10, 0x3, P2 ;  /* 0x000000030a0c7807 */ /* 0x000fe20001000000 */
[----:B------:R-:W-:-:S05]  /*07e0*/  IMAD.WIDE R10, R11, 0x4, R4 ;  /* 0x000000040b0a7825 */ /* 0x000fca00078e0204 */
[----:B------:R-:W2:Y:S01]  /*07f0*/  @P1 LDG.E.64 R8, desc[UR4][R10.64] ;  /* 0x000000040a081981 */ /* 0x000ea2000c1e1b00 */
[----:B------:R-:W-:Y:S01]  /*0800*/  SEL R6, R2, 0x2, P0 ;  /* 0x0000000202067807 */ /* 0x000fe20000000000 */
[----:B------:R-:W-:Y:S01]  /*0810*/  VIADD R13, R7, 0x3de0 ;  /* 0x00003de0070d7836 */ /* 0x000fe20000000000 */
[----:B--2---:R-:W-:Y:S02]  /*0820*/  SEL R2, R9, 0xff800000, P1 ;  /* 0xff80000009027807 */ /* 0x004fe40000800000 */
[----:B------:R-:W-:Y:S02]  /*0830*/  SEL R9, R6, 0x3, P5 ;  /* 0x0000000306097807 */ /* 0x000fe40002800000 */
[----:B------:R-:W-:Y:S02]  /*0840*/  ISETP.NE.AND P5, PT, R20, RZ, PT ;  /* 0x000000ff1400720c */ /* 0x000fe40003fa5270 */
[----:B------:R-:W-:Y:S02]  /*0850*/  CS2R R6, SRZ ;  /* 0x0000000000067805 */ /* 0x000fe4000001ff00 */
[----:B------:R-:W-:Y:S01]  /*0860*/  SEL R14, R12, 0x4, P5 ;  /* 0x000000040c0e7807 */ /* 0x000fe20002800000 */
[----:B------:R-:W-:Y:S01]  /*0870*/  IMAD.WIDE R12, R13, 0x4, R4 ;  /* 0x000000040d0c7825 */ /* 0x000fe200078e0204 */
[-C--:B------:R-:W-:Y:S01]  /*0880*/  FSETP.NAN.AND P0, PT, R2, R2.reuse, PT ;  /* 0x000000020200720b */ /* 0x080fe20003f08000 */
[----:B------:R-:W1:Y:S03]  /*0890*/  LDC.64 R4, c[0x0][0x218] ;  /* 0x00008600ff047b82 */ /* 0x000e660000000a00 */
[----:B------:R-:W2:Y:S01]  /*08a0*/  @P1 LDG.E.64 R6, desc[UR4][R12.64] ;  /* 0x000000040c061981 */ /* 0x000ea2000c1e1b00 */
[----:B------:R-:W-:-:S02]  /*08b0*/  FSETP.GEU.AND P2, PT, R19, R2, PT ;  /* 0x000000021300720b */ /* 0x000fc40003f4e000 */
[----:B------:R-:W-:-:S06]  /*08c0*/  SEL R11, R8, 0xff800000, P1 ;  /* 0xff800000080b7807 */ /* 0x000fcc0000800000 */
[----:B------:R-:W-:Y:S02]  /*08d0*/  @!P0 SEL R2, R2, R19, !P2 ;  /* 0x0000001302028207 */ /* 0x000fe40005000000 */
[----:B------:R-:W-:-:S04]  /*08e0*/  ISETP.NE.AND P0, PT, R16, RZ, PT ;  /* 0x000000ff1000720c */ /* 0x000fc80003f05270 */
[----:B------:R-:W-:Y:S02]  /*08f0*/  SEL R9, R9, 0x4, P0 ;  /* 0x0000000409097807 */ /* 0x000fe40000000000 */
[-C--:B------:R-:W-:Y:S02]  /*0900*/  FSETP.NAN.AND P0, PT, R11, R11.reuse, PT ;  /* 0x0000000b0b00720b */ /* 0x080fe40003f08000 */
[----:B------:R-:W-:Y:S02]  /*0910*/  ISETP.NE.AND P5, PT, R17, RZ, PT ;  /* 0x000000ff1100720c */ /* 0x000fe40003fa5270 */
[----:B------:R-:W-:Y:S02]  /*0920*/  SEL R14, R14, 0x5, P6 ;  /* 0x000000050e0e7807 */ /* 0x000fe40003000000 */
[----:B------:R-:W-:Y:S02]  /*0930*/  FSETP.GEU.AND P6, PT, R0, R11, PT ;  /* 0x0000000b0000720b */ /* 0x000fe40003fce000 */
[----:B------:R-:W-:-:S02]  /*0940*/  SEL R9, R9, 0x5, P5 ;  /* 0x0000000509097807 */ /* 0x000fc40002800000 */
[----:B------:R-:W-:-:S03]  /*0950*/  SEL R14, R14, 0x6, P4 ;  /* 0x000000060e0e7807 */ /* 0x000fc60002000000 */
[----:B------:R-:W-:Y:S02]  /*0960*/  @!P0 SEL R11, R11, R0, !P6 ;  /* 0x000000000b0b8207 */ /* 0x000fe40007000000 */
[----:B------:R-:W-:Y:S02]  /*0970*/  SEL R9, R9, 0x6, P3 ;  /* 0x0000000609097807 */ /* 0x000fe40001800000 */
[----:B------:R-:W-:Y:S02]  /*0980*/  SEL R14, R14, 0x7, P6 ;  /* 0x000000070e0e7807 */ /* 0x000fe40003000000 */
[----:B------:R-:W-:Y:S02]  /*0990*/  SEL R9, R9, 0x7, P2 ;  /* 0x0000000709097807 */ /* 0x000fe40001000000 */
[----:B------:R-:W-:Y:S01]  /*09a0*/  IADD3 R8, P4, R3, UR6, RZ ;  /* 0x0000000603087c10 */ /* 0x000fe2000ff9e0ff */
[----:B-1----:R-:W-:Y:S01]  /*09b0*/  IMAD.WIDE R4, R3, 0x4, R4 ;  /* 0x0000000403047825 */ /* 0x002fe200078e0204 */
[----:B--2---:R-:W-:-:S02]  /*09c0*/  SEL R7, R7, 0xff800000, P1 ;  /* 0xff80000007077807 */ /* 0x004fc40000800000 */
[----:B------:R-:W-:Y:S02]  /*09d0*/  SEL R6, R6, 0xff800000, P1 ;  /* 0xff80000006067807 */ /* 0x000fe40000800000 */
[-C--:B------:R-:W-:Y:S02]  /*09e0*/  FSETP.NAN.AND P1, PT, R7, R7.reuse, PT ;  /* 0x000000070700720b */ /* 0x080fe40003f28000 */
[-C--:B------:R-:W-:Y:S02]  /*09f0*/  FSETP.NAN.AND P0, PT, R6, R6.reuse, PT ;  /* 0x000000060600720b */ /* 0x080fe40003f08000 */
[----:B------:R-:W-:Y:S02]  /*0a00*/  FSETP.GEU.AND P3, PT, R11, R6, PT ;  /* 0x000000060b00720b */ /* 0x000fe40003f6e000 */
[----:B------:R-:W-:Y:S02]  /*0a10*/  FSETP.GEU.AND P2, PT, R2, R7, PT ;  /* 0x000000070200720b */ /* 0x000fe40003f4e000 */
[----:B------:R-:W-:-:S02]  /*0a20*/  SEL R14, R14, 0x8, P3 ;  /* 0x000000080e0e7807 */ /* 0x000fc40001800000 */
[----:B------:R-:W-:Y:S02]  /*0a30*/  SEL R0, R9, 0x8, P2 ;  /* 0x0000000809007807 */ /* 0x000fe40001000000 */
[----:B------:R-:W-:Y:S02]  /*0a40*/  LOP3.LUT R13, R14, 0xff, RZ, 0xc0, !PT ;  /* 0x000000ff0e0d7812 */ /* 0x000fe400078ec0ff */
[----:B------:R-:W-:Y:S02]  /*0a50*/  @!P1 SEL R7, R7, R2, !P2 ;  /* 0x0000000207079207 */ /* 0x000fe40005000000 */
[----:B------:R-:W-:Y:S01]  /*0a60*/  @!P0 SEL R6, R6, R11, !P3 ;  /* 0x0000000b06068207 */ /* 0x000fe20005800000 */
[----:B------:R-:W-:Y:S01]  /*0a70*/  IMAD R13, R0, 0x100, R13 ;  /* 0x00000100000d7824 */ /* 0x000fe200078e020d */
[----:B------:R-:W-:-:S03]  /*0a80*/  LEA.HI.X.SX32 R9, R3, UR7, 0x1, P4 ;  /* 0x0000000703097c11 */ /* 0x000fc6000a0f0eff */
[----:B------:R-:W-:Y:S04]  /*0a90*/  STG.E.64 desc[UR4][R4.64], R6 ;  /* 0x0000000604007986 */ /* 0x000fe8000c101b04 */
[----:B------:R-:W-:Y:S01]  /*0aa0*/  STG.E.U16 desc[UR4][R8.64], R13 ;  /* 0x0000000d08007986 */ /* 0x000fe2000c101504 */
[----:B------:R-:W-:Y:S05]  /*0ab0*/  EXIT ;  /* 0x000000000000794d */ /* 0x000fea0003800000 */
.L_x_0:
[----:B------:R-:W-:-:S00]  /*0ac0*/  BRA `(.L_x_0) ;  /* 0xfffffffc00fc7947 */ /* 0x000fc0000383ffff */
[----:B------:R-:W-:-:S00]  /*0ad0*/  NOP ;  /* 0x0000000000007918 */ /* 0x000fc00000000000 */
        /* <DEDUP_REMOVED lines=10> */
.L_x_1:


//--------------------- .nv.constant0.triton_poi_fused_max_pool2d_with_indices_35 --------------------------
	.section	.nv.constant0.triton_poi_fused_max_pool2d_with_indices_35,"a",@progbits
	.sectionflags	@""
	.align	4
.nv.constant0.triton_poi_fused_max_pool2d_with_indices_35:
	.zero		556
